	.headerflags	@"EF_CUDA_TEXMODE_UNIFIED EF_CUDA_64BIT_ADDRESS EF_CUDA_ACCELERATORS EF_CUDA_SM90 EF_CUDA_VIRTUAL_SM(EF_CUDA_SM90)"
	.elftype	@"ET_EXEC"


//--------------------- .nv.info                  --------------------------
	.section	.nv.info,"",@"SHT_CUDA_INFO"
	.align	4


	//----- nvinfo : EIATTR_REGCOUNT
	.align		4
        /*0000*/ 	.byte	0x04, 0x2f
        /*0002*/ 	.short	(.L_1 - .L_0)
	.align		4
.L_0:
        /*0004*/ 	.word	index@(triton_poi_fused__softmax_4)
        /*0008*/ 	.word	0x00000018


	//----- nvinfo : EIATTR_MIN_STACK_SIZE
	.align		4
.L_1:
        /*000c*/ 	.byte	0x04, 0x12
        /*000e*/ 	.short	(.L_3 - .L_2)
	.align		4
.L_2:
        /*0010*/ 	.word	index@(triton_poi_fused__softmax_4)
        /*0014*/ 	.word	0x00000000


	//----- nvinfo : EIATTR_FRAME_SIZE
	.align		4
.L_3:
        /*0018*/ 	.byte	0x04, 0x11
        /*001a*/ 	.short	(.L_5 - .L_4)
	.align		4
.L_4:
        /*001c*/ 	.word	index@(triton_poi_fused__softmax_4)
        /*0020*/ 	.word	0x00000000


	//----- nvinfo : EIATTR_MIN_STACK_SIZE
	.align		4
.L_5:
        /*0024*/ 	.byte	0x04, 0x12
        /*0026*/ 	.short	(.L_7 - .L_6)
	.align		4
.L_6:
        /*0028*/ 	.word	index@(triton_poi_fused__softmax_4)
        /*002c*/ 	.word	0x00000000
.L_7:


//--------------------- .nv.info.triton_poi_fused__softmax_4 --------------------------
	.section	.nv.info.triton_poi_fused__softmax_4,"",@"SHT_CUDA_INFO"
	.sectionflags	@""
	.align	4


	//----- nvinfo : EIATTR_CUDA_API_VERSION
	.align		4
        /*0000*/ 	.byte	0x04, 0x37
        /*0002*/ 	.short	(.L_9 - .L_8)
.L_8:
        /*0004*/ 	.word	0x0000007c


	//----- nvinfo : EIATTR_KPARAM_INFO
	.align		4
.L_9:
        /*0008*/ 	.byte	0x04, 0x17
        /*000a*/ 	.short	(.L_11 - .L_10)
.L_10:
        /*000c*/ 	.word	0x00000000
        /*0010*/ 	.short	0x0002
        /*0012*/ 	.short	0x0010
        /*0014*/ 	.byte	0x00, 0xf0, 0x11, 0x00


	//----- nvinfo : EIATTR_KPARAM_INFO
	.align		4
.L_11:
        /*0018*/ 	.byte	0x04, 0x17
        /*001a*/ 	.short	(.L_13 - .L_12)
.L_12:
        /*001c*/ 	.word	0x00000000
        /*0020*/ 	.short	0x0001
        /*0022*/ 	.short	0x0008
        /*0024*/ 	.byte	0x00, 0xf4, 0x21, 0x00


	//----- nvinfo : EIATTR_KPARAM_INFO
	.align		4
.L_13:
        /*0028*/ 	.byte	0x04, 0x17
        /*002a*/ 	.short	(.L_15 - .L_14)
.L_14:
        /*002c*/ 	.word	0x00000000
        /*0030*/ 	.short	0x0000
        /*0032*/ 	.short	0x0000
        /*0034*/ 	.byte	0x00, 0xf4, 0x21, 0x00


	//----- nvinfo : EIATTR_SPARSE_MMA_MASK
	.align		4
.L_15:
        /*0038*/ 	.byte	0x03, 0x50
        /*003a*/ 	.short	0x0000


	//----- nvinfo : EIATTR_MAXREG_COUNT
	.align		4
        /*003c*/ 	.byte	0x03, 0x1b
        /*003e*/ 	.short	0x00ff


	//----- nvinfo : EIATTR_EXIT_INSTR_OFFSETS
	.align		4
        /*0040*/ 	.byte	0x04, 0x1c
        /*0042*/ 	.short	(.L_17 - .L_16)


	//   ....[0]....
.L_16:
        /*0044*/ 	.word	0x000004e0


	//   ....[1]....
        /*0048*/ 	.word	0x00000500


	//----- nvinfo : EIATTR_REQNTID
	.align		4
.L_17:
        /*004c*/ 	.byte	0x04, 0x10
        /*004e*/ 	.short	(.L_19 - .L_18)
.L_18:
        /*0050*/ 	.word	0x00000020
        /*0054*/ 	.word	0x00000001
        /*0058*/ 	.word	0x00000001


	//----- nvinfo : EIATTR_CBANK_PARAM_SIZE
	.align		4
.L_19:
        /*005c*/ 	.byte	0x03, 0x19
        /*005e*/ 	.short	0x0014


	//----- nvinfo : EIATTR_PARAM_CBANK
	.align		4
        /*0060*/ 	.byte	0x04, 0x0a
        /*0062*/ 	.short	(.L_21 - .L_20)
	.align		4
.L_20:
        /*0064*/ 	.word	index@(.nv.constant0.triton_poi_fused__softmax_4)
        /*0068*/ 	.short	0x0210
        /*006a*/ 	.short	0x0014


	//----- nvinfo : EIATTR_SW_WAR
	.align		4
.L_21:
        /*006c*/ 	.byte	0x04, 0x36
        /*006e*/ 	.short	(.L_23 - .L_22)
.L_22:
        /*0070*/ 	.word	0x00000008
.L_23:


//--------------------- .nv.callgraph             --------------------------
	.section	.nv.callgraph,"",@"SHT_CUDA_CALLGRAPH"
	.align	4
	.sectionentsize	8
	.align		4
        /*0000*/ 	.word	0x00000000
	.align		4
        /*0004*/ 	.word	0xffffffff
	.align		4
        /*0008*/ 	.word	0x00000000
	.align		4
        /*000c*/ 	.word	0xfffffffe
	.align		4
        /*0010*/ 	.word	0x00000000
	.align		4
        /*0014*/ 	.word	0xfffffffd
	.align		4
        /*0018*/ 	.word	0x00000000
	.align		4
        /*001c*/ 	.word	0xfffffffc


//--------------------- .text.triton_poi_fused__softmax_4 --------------------------
	.section	.text.triton_poi_fused__softmax_4,"ax",@progbits
	.align	128
        .global         triton_poi_fused__softmax_4
        .type           triton_poi_fused__softmax_4,@function
        .size           triton_poi_fused__softmax_4,(.L_x_1 - triton_poi_fused__softmax_4)
        .other          triton_poi_fused__softmax_4,@"STO_CUDA_ENTRY STV_DEFAULT"
triton_poi_fused__softmax_4:
.text.triton_poi_fused__softmax_4:
[----:B------:R-:W0:Y:S02]  /*0000*/  LDC R1, c[0x0][0x28] ;  /* 0x00000a00ff017b82 */ /* 0x000e240000000800 */
[----:B------:R-:W1:Y:S01]  /*0010*/  S2R R0, SR_TID.X ;  /* 0x0000000000007919 */ /* 0x000e620000002100 */
[----:B------:R-:W2:Y:S01]  /*0020*/  LDC.64 R10, c[0x0][0x210] ;  /* 0x00008400ff0a7b82 */ /* 0x000ea20000000a00 */
[----:B------:R-:W-:Y:S01]  /*0030*/  CS2R R20, SRZ ;  /* 0x0000000000147805 */ /* 0x000fe2000001ff00 */
[----:B------:R-:W-:Y:S01]  /*0040*/  ULDC.64 UR4, c[0x0][0x208] ;  /* 0x0000820000047ab9 */ /* 0x000fe20000000a00 */
[----:B------:R-:W3:Y:S01]  /*0050*/  S2R R13, SR_CTAID.X ;  /* 0x00000000000d7919 */ /* 0x000ee20000002500 */
[----:B-1----:R-:W-:Y:S01]  /*0060*/  IMAD.SHL.U32 R0, R0, 0x2, RZ ;  /* 0x0000000200007824 */ /* 0x002fe200078e00ff */
[----:B---3--:R-:W-:-:S04]  /*0070*/  SHF.R.S32.HI R2, RZ, 0x19, R13 ;  /* 0x00000019ff027819 */ /* 0x008fc8000001140d */
[----:B------:R-:W-:Y:S02]  /*0080*/  LOP3.LUT R0, R0, 0x3e, RZ, 0xc0, !PT ;  /* 0x0000003e00007812 */ /* 0x000fe400078ec0ff */
[----:B------:R-:W-:-:S03]  /*0090*/  SGXT R2, R2, 0x1 ;  /* 0x000000010202781a */ /* 0x000fc60000000200 */
[----:B------:R-:W-:-:S05]  /*00a0*/  IMAD R13, R13, 0x40, R0 ;  /* 0x000000400d0d7824 */ /* 0x000fca00078e0200 */
[-C--:B------:R-:W-:Y:S02]  /*00b0*/  LEA.HI R2, R2, R13.reuse, RZ, 0x2 ;  /* 0x0000000d02027211 */ /* 0x080fe400078f10ff */
[----:B------:R-:W-:Y:S02]  /*00c0*/  SHF.R.S32.HI R0, RZ, 0x1f, R13 ;  /* 0x0000001fff007819 */ /* 0x000fe4000001140d */
[----:B------:R-:W-:Y:S02]  /*00d0*/  SHF.R.S32.HI R3, RZ, 0x2, R2 ;  /* 0x00000002ff037819 */ /* 0x000fe40000011402 */
[----:B------:R-:W-:Y:S02]  /*00e0*/  LEA.HI R0, R0, R13, RZ, 0x4 ;  /* 0x0000000d00007211 */ /* 0x000fe400078f20ff */
[----:B------:R-:W-:Y:S02]  /*00f0*/  LEA.HI R4, R3, R3, RZ, 0x2 ;  /* 0x0000000303047211 */ /* 0x000fe400078f10ff */
[----:B------:R-:W-:-:S02]  /*0100*/  SHF.R.U32.HI R2, RZ, 0x4, R0 ;  /* 0x00000004ff027819 */ /* 0x000fc40000011600 */
[----:B------:R-:W-:Y:S02]  /*0110*/  LOP3.LUT R4, R4, 0x3ffffffc, RZ, 0xc0, !PT ;  /* 0x3ffffffc04047812 */ /* 0x000fe400078ec0ff */
[----:B------:R-:W-:Y:S01]  /*0120*/  ISETP.GE.AND P0, PT, R13, 0x40, PT ;  /* 0x000000400d00780c */ /* 0x000fe20003f06270 */
[----:B------:R-:W-:Y:S02]  /*0130*/  IMAD R15, R2, 0x110, RZ ;  /* 0x00000110020f7824 */ /* 0x000fe400078e02ff */
[----:B------:R-:W-:-:S04]  /*0140*/  IMAD.IADD R4, R3, 0x1, -R4 ;  /* 0x0000000103047824 */ /* 0x000fc800078e0a04 */
[----:B------:R-:W-:-:S04]  /*0150*/  IMAD R9, R4, 0x4, R15 ;  /* 0x0000000404097824 */ /* 0x000fc800078e020f */
[----:B--2---:R-:W-:-:S04]  /*0160*/  IMAD.WIDE R2, R9, 0x4, R10 ;  /* 0x0000000409027825 */ /* 0x004fc800078e020a */
[----:B------:R-:W-:Y:S01]  /*0170*/  VIADD R5, R9, 0x1 ;  /* 0x0000000109057836 */ /* 0x000fe20000000000 */
[----:B------:R-:W2:Y:S01]  /*0180*/  @!P0 LDG.E.EL R21, desc[UR4][R2.64] ;  /* 0x0000000402158981 */ /* 0x000ea2000c2e1900 */
[----:B------:R-:W-:-:S03]  /*0190*/  IMAD.MOV.U32 R12, RZ, RZ, RZ ;  /* 0x000000ffff0c7224 */ /* 0x000fc600078e00ff */
[----:B------:R1:W3:Y:S01]  /*01a0*/  @!P0 LDG.E.EL R20, desc[UR4][R2.64] ;  /* 0x0000000402148981 */ /* 0x0002e2000c2e1900 */
[----:B------:R-:W-:Y:S02]  /*01b0*/  IMAD.MOV.U32 R14, RZ, RZ, RZ ;  /* 0x000000ffff0e7224 */ /* 0x000fe400078e00ff */
[----:B------:R-:W-:Y:S01]  /*01c0*/  IMAD.WIDE R4, R5, 0x4, R10 ;  /* 0x0000000405047825 */ /* 0x000fe200078e020a */
[----:B------:R-:W-:-:S03]  /*01d0*/  CS2R R16, SRZ ;  /* 0x0000000000107805 */ /* 0x000fc6000001ff00 */
[----:B------:R-:W-:Y:S01]  /*01e0*/  VIADD R7, R9, 0x2 ;  /* 0x0000000209077836 */ /* 0x000fe20000000000 */
[----:B------:R-:W4:Y:S04]  /*01f0*/  @!P0 LDG.E.EL R12, desc[UR4][R4.64] ;  /* 0x00000004040c8981 */ /* 0x000f28000c2e1900 */
[----:B------:R5:W4:Y:S01]  /*0200*/  @!P0 LDG.E.EL R14, desc[UR4][R4.64] ;  /* 0x00000004040e8981 */ /* 0x000b22000c2e1900 */
[----:B------:R-:W-:-:S05]  /*0210*/  IMAD.WIDE R6, R7, 0x4, R10 ;  /* 0x0000000407067825 */ /* 0x000fca00078e020a */
[----:B------:R-:W4:Y:S04]  /*0220*/  @!P0 LDG.E.EL R16, desc[UR4][R6.64] ;  /* 0x0000000406108981 */ /* 0x000f28000c2e1900 */
[----:B------:R-:W4:Y:S01]  /*0230*/  @!P0 LDG.E.EL R17, desc[UR4][R6.64] ;  /* 0x0000000406118981 */ /* 0x000f22000c2e1900 */
[----:B------:R-:W-:Y:S01]  /*0240*/  VIADD R9, R9, 0x3 ;  /* 0x0000000309097836 */ /* 0x000fe20000000000 */
[----:B------:R-:W-:-:S03]  /*0250*/  CS2R R18, SRZ ;  /* 0x0000000000127805 */ /* 0x000fc6000001ff00 */
[----:B------:R-:W-:Y:S01]  /*0260*/  IMAD.WIDE R8, R9, 0x4, R10 ;  /* 0x0000000409087825 */ /* 0x000fe200078e020a */
[----:B------:R-:W-:-:S04]  /*0270*/  LOP3.LUT R0, R0, 0xfffffff0, RZ, 0xc0, !PT ;  /* 0xfffffff000007812 */ /* 0x000fc800078ec0ff */
[----:B------:R-:W4:Y:S04]  /*0280*/  @!P0 LDG.E.EL R18, desc[UR4][R8.64] ;  /* 0x0000000408128981 */ /* 0x000f28000c2e1900 */
[----:B------:R-:W4:Y:S01]  /*0290*/  @!P0 LDG.E.EL R19, desc[UR4][R8.64] ;  /* 0x0000000408138981 */ /* 0x000f22000c2e1900 */
[----:B-1----:R-:W-:Y:S02]  /*02a0*/  IADD3 R3, R15, R13, -R0 ;  /* 0x0000000d0f037210 */ /* 0x002fe40007ffe800 */
[----:B-----5:R-:W-:-:S03]  /*02b0*/  CS2R R4, SRZ ;  /* 0x0000000000047805 */ /* 0x020fc6000001ff00 */
[----:B------:R-:W-:-:S05]  /*02c0*/  IMAD.WIDE R2, R3, 0x4, R10 ;  /* 0x0000000403027825 */ /* 0x000fca00078e020a */
[----:B------:R1:W5:Y:S02]  /*02d0*/  @!P0 LDG.E.64 R4, desc[UR4][R2.64] ;  /* 0x0000000402048981 */ /* 0x000364000c1e1b00 */
[----:B-1----:R-:W1:Y:S02]  /*02e0*/  LDC.64 R2, c[0x0][0x218] ;  /* 0x00008600ff027b82 */ /* 0x002e640000000a00 */
[----:B-1----:R-:W-:Y:S01]  /*02f0*/  IMAD.WIDE R2, R13, 0x4, R2 ;  /* 0x000000040d027825 */ /* 0x002fe200078e0202 */
[C---:B--2---:R-:W-:Y:S02]  /*0300*/  FSETP.NAN.AND P3, PT, R21.reuse, R21, PT ;  /* 0x000000151500720b */ /* 0x044fe40003f68000 */
[C---:B---3--:R-:W-:Y:S02]  /*0310*/  FSETP.NAN.AND P4, PT, R20.reuse, R20, PT ;  /* 0x000000141400720b */ /* 0x048fe40003f88000 */
[----:B----4-:R-:W-:Y:S02]  /*0320*/  FSETP.GT.AND P1, PT, R21, R12, PT ;  /* 0x0000000c1500720b */ /* 0x010fe40003f24000 */
[----:B------:R-:W-:-:S07]  /*0330*/  FSETP.GT.AND P2, PT, R20, R14, PT ;  /* 0x0000000e1400720b */ /* 0x000fce0003f44000 */
[----:B------:R-:W-:Y:S02]  /*0340*/  @!P3 FSEL R21, R21, R12, P1 ;  /* 0x0000000c1515b208 */ /* 0x000fe40000800000 */
[----:B------:R-:W-:Y:S02]  /*0350*/  @!P4 FSEL R20, R20, R14, P2 ;  /* 0x0000000e1414c208 */ /* 0x000fe40001000000 */
[C---:B------:R-:W-:Y:S02]  /*0360*/  FSETP.GT.AND P1, PT, R21.reuse, R16, PT ;  /* 0x000000101500720b */ /* 0x040fe40003f24000 */
[----:B------:R-:W-:Y:S02]  /*0370*/  FSETP.NAN.AND P3, PT, R21, R21, PT ;  /* 0x000000151500720b */ /* 0x000fe40003f68000 */
[C---:B------:R-:W-:Y:S02]  /*0380*/  FSETP.GT.AND P2, PT, R20.reuse, R17, PT ;  /* 0x000000111400720b */ /* 0x040fe40003f44000 */
[----:B------:R-:W-:-:S07]  /*0390*/  FSETP.NAN.AND P4, PT, R20, R20, PT ;  /* 0x000000141400720b */ /* 0x000fce0003f88000 */
[----:B------:R-:W-:-:S04]  /*03a0*/  @!P1 FSEL R21, R21, R16, P3 ;  /* 0x0000001015159208 */ /* 0x000fc80001800000 */
[----:B------:R-:W-:Y:S02]  /*03b0*/  @!P2 FSEL R20, R20, R17, P4 ;  /* 0x000000111414a208 */ /* 0x000fe40002000000 */
[C---:B------:R-:W-:Y:S02]  /*03c0*/  FSETP.GT.AND P1, PT, R21.reuse, R18, PT ;  /* 0x000000121500720b */ /* 0x040fe40003f24000 */
[C---:B------:R-:W-:Y:S02]  /*03d0*/  FSETP.GT.AND P2, PT, R20.reuse, R19, PT ;  /* 0x000000131400720b */ /* 0x040fe40003f44000 */
[----:B------:R-:W-:Y:S02]  /*03e0*/  FSETP.NAN.AND P3, PT, R21, R21, PT ;  /* 0x000000151500720b */ /* 0x000fe40003f68000 */
[----:B------:R-:W-:-:S07]  /*03f0*/  FSETP.NAN.AND P4, PT, R20, R20, PT ;  /* 0x000000141400720b */ /* 0x000fce0003f88000 */
[----:B------:R-:W-:Y:S02]  /*0400*/  @!P1 FSEL R21, R21, R18, P3 ;  /* 0x0000001215159208 */ /* 0x000fe40001800000 */
[----:B------:R-:W-:-:S03]  /*0410*/  @!P2 FSEL R20, R20, R19, P4 ;  /* 0x000000131414a208 */ /* 0x000fc60002000000 */
[----:B-----5:R-:W-:Y:S02]  /*0420*/  FADD R4, -R21, R4 ;  /* 0x0000000415047221 */ /* 0x020fe40000000100 */
[----:B------:R-:W-:Y:S02]  /*0430*/  FADD R5, -R20, R5 ;  /* 0x0000000514057221 */ /* 0x000fe40000000100 */
[----:B------:R-:W-:Y:S02]  /*0440*/  FMUL R4, R4, 1.4426950216293334961 ;  /* 0x3fb8aa3b04047820 */ /* 0x000fe40000400000 */
[----:B------:R-:W-:-:S03]  /*0450*/  FMUL R5, R5, 1.4426950216293334961 ;  /* 0x3fb8aa3b05057820 */ /* 0x000fc60000400000 */
[----:B------:R-:W-:Y:S02]  /*0460*/  FSETP.GEU.AND P1, PT, R4, -126, PT ;  /* 0xc2fc00000400780b */ /* 0x000fe40003f2e000 */
[----:B------:R-:W-:-:S11]  /*0470*/  FSETP.GEU.AND P2, PT, R5, -126, PT ;  /* 0xc2fc00000500780b */ /* 0x000fd60003f4e000 */
[----:B------:R-:W-:Y:S02]  /*0480*/  @!P1 FMUL R4, R4, 0.5 ;  /* 0x3f00000004049820 */ /* 0x000fe40000400000 */
[----:B------:R-:W-:Y:S02]  /*0490*/  @!P2 FMUL R5, R5, 0.5 ;  /* 0x3f0000000505a820 */ /* 0x000fe40000400000 */
[----:B------:R-:W1:Y:S08]  /*04a0*/  MUFU.EX2 R6, R4 ;  /* 0x0000000400067308 */ /* 0x000e700000000800 */
[----:B------:R-:W2:Y:S01]  /*04b0*/  MUFU.EX2 R7, R5 ;  /* 0x0000000500077308 */ /* 0x000ea20000000800 */
[----:B-1----:R-:W-:Y:S01]  /*04c0*/  @!P1 FMUL R6, R6, R6 ;  /* 0x0000000606069220 */ /* 0x002fe20000400000 */
[----:B--2---:R-:W-:Y:S01]  /*04d0*/  @!P2 FMUL R7, R7, R7 ;  /* 0x000000070707a220 */ /* 0x004fe20000400000 */
[----:B------:R-:W-:Y:S06]  /*04e0*/  @P0 EXIT ;  /* 0x000000000000094d */ /* 0x000fec0003800000 */
[----:B------:R-:W-:Y:S01]  /*04f0*/  STG.E.64 desc[UR4][R2.64], R6 ;  /* 0x0000000602007986 */ /* 0x000fe2000c101b04 */
[----:B------:R-:W-:Y:S05]  /*0500*/  EXIT ;  /* 0x000000000000794d */ /* 0x000fea0003800000 */
.L_x_0:
[----:B------:R-:W-:-:S00]  /*0510*/  BRA `(.L_x_0) ;  /* 0xfffffffc00fc7947 */ /* 0x000fc0000383ffff */
[----:B------:R-:W-:-:S00]  /*0520*/  NOP ;  /* 0x0000000000007918 */ /* 0x000fc00000000000 */
        /* <DEDUP_REMOVED lines=13> */
.L_x_1:


//--------------------- .nv.constant0.triton_poi_fused__softmax_4 --------------------------
	.section	.nv.constant0.triton_poi_fused__softmax_4,"a",@progbits
	.sectionflags	@""
	.align	4
.nv.constant0.triton_poi_fused__softmax_4:
	.zero		548
